//
// Generated by NVIDIA NVVM Compiler
//
// Compiler Build ID: CL-36424714
// Cuda compilation tools, release 13.0, V13.0.88
// Based on NVVM 20.0.0
//

.version 9.0
.target sm_100
.address_size 64

	// .globl	_Z6RunICPPiP6vertexS1_PfS2_iS1_S1_fffS2_P4mataS2_S_

.visible .entry _Z6RunICPPiP6vertexS1_PfS2_iS1_S1_fffS2_P4mataS2_S_(
	.param .u64 .ptr .align 1 _Z6RunICPPiP6vertexS1_PfS2_iS1_S1_fffS2_P4mataS2_S__param_0,
	.param .u64 .ptr .align 1 _Z6RunICPPiP6vertexS1_PfS2_iS1_S1_fffS2_P4mataS2_S__param_1,
	.param .u64 .ptr .align 1 _Z6RunICPPiP6vertexS1_PfS2_iS1_S1_fffS2_P4mataS2_S__param_2,
	.param .u64 .ptr .align 1 _Z6RunICPPiP6vertexS1_PfS2_iS1_S1_fffS2_P4mataS2_S__param_3,
	.param .u64 .ptr .align 1 _Z6RunICPPiP6vertexS1_PfS2_iS1_S1_fffS2_P4mataS2_S__param_4,
	.param .u32 _Z6RunICPPiP6vertexS1_PfS2_iS1_S1_fffS2_P4mataS2_S__param_5,
	.param .u64 .ptr .align 1 _Z6RunICPPiP6vertexS1_PfS2_iS1_S1_fffS2_P4mataS2_S__param_6,
	.param .u64 .ptr .align 1 _Z6RunICPPiP6vertexS1_PfS2_iS1_S1_fffS2_P4mataS2_S__param_7,
	.param .f32 _Z6RunICPPiP6vertexS1_PfS2_iS1_S1_fffS2_P4mataS2_S__param_8,
	.param .f32 _Z6RunICPPiP6vertexS1_PfS2_iS1_S1_fffS2_P4mataS2_S__param_9,
	.param .f32 _Z6RunICPPiP6vertexS1_PfS2_iS1_S1_fffS2_P4mataS2_S__param_10,
	.param .u64 .ptr .align 1 _Z6RunICPPiP6vertexS1_PfS2_iS1_S1_fffS2_P4mataS2_S__param_11,
	.param .u64 .ptr .align 1 _Z6RunICPPiP6vertexS1_PfS2_iS1_S1_fffS2_P4mataS2_S__param_12,
	.param .u64 .ptr .align 1 _Z6RunICPPiP6vertexS1_PfS2_iS1_S1_fffS2_P4mataS2_S__param_13,
	.param .u64 .ptr .align 1 _Z6RunICPPiP6vertexS1_PfS2_iS1_S1_fffS2_P4mataS2_S__param_14
)
{
	.reg .pred 	%p<10>;
	.reg .b32 	%r<21>;
	.reg .b32 	%f<88>;
	.reg .b64 	%rd<47>;

	ld.param.u64 	%rd12, [_Z6RunICPPiP6vertexS1_PfS2_iS1_S1_fffS2_P4mataS2_S__param_0];
	ld.param.u64 	%rd5, [_Z6RunICPPiP6vertexS1_PfS2_iS1_S1_fffS2_P4mataS2_S__param_2];
	ld.param.u64 	%rd7, [_Z6RunICPPiP6vertexS1_PfS2_iS1_S1_fffS2_P4mataS2_S__param_4];
	ld.param.u32 	%r3, [_Z6RunICPPiP6vertexS1_PfS2_iS1_S1_fffS2_P4mataS2_S__param_5];
	ld.param.u64 	%rd8, [_Z6RunICPPiP6vertexS1_PfS2_iS1_S1_fffS2_P4mataS2_S__param_6];
	ld.param.f32 	%f12, [_Z6RunICPPiP6vertexS1_PfS2_iS1_S1_fffS2_P4mataS2_S__param_8];
	ld.param.f32 	%f13, [_Z6RunICPPiP6vertexS1_PfS2_iS1_S1_fffS2_P4mataS2_S__param_9];
	ld.param.f32 	%f14, [_Z6RunICPPiP6vertexS1_PfS2_iS1_S1_fffS2_P4mataS2_S__param_10];
	ld.param.u64 	%rd13, [_Z6RunICPPiP6vertexS1_PfS2_iS1_S1_fffS2_P4mataS2_S__param_11];
	ld.param.u64 	%rd10, [_Z6RunICPPiP6vertexS1_PfS2_iS1_S1_fffS2_P4mataS2_S__param_12];
	ld.param.u64 	%rd11, [_Z6RunICPPiP6vertexS1_PfS2_iS1_S1_fffS2_P4mataS2_S__param_13];
	ld.param.u64 	%rd14, [_Z6RunICPPiP6vertexS1_PfS2_iS1_S1_fffS2_P4mataS2_S__param_14];
	cvta.to.global.u64 	%rd1, %rd13;
	cvta.to.global.u64 	%rd2, %rd14;
	cvta.to.global.u64 	%rd15, %rd12;
	mov.u32 	%r4, %ctaid.x;
	mov.u32 	%r5, %ntid.x;
	mov.u32 	%r6, %tid.x;
	mad.lo.s32 	%r7, %r4, %r5, %r6;
	mov.u32 	%r8, %ctaid.y;
	mov.u32 	%r9, %ntid.y;
	mov.u32 	%r10, %tid.y;
	mad.lo.s32 	%r11, %r8, %r9, %r10;
	add.s32 	%r12, %r11, -1;
	mov.u32 	%r13, %nctaid.y;
	mad.lo.s32 	%r1, %r12, %r13, %r7;
	mul.wide.s32 	%rd16, %r1, 4;
	add.s64 	%rd17, %rd15, %rd16;
	ld.global.u32 	%r14, [%rd17];
	setp.ne.s32 	%p1, %r14, 1;
	setp.gt.s32 	%p2, %r1, 39999;
	or.pred  	%p3, %p2, %p1;
	@%p3 bra 	$L__BB0_6;
	ld.param.u64 	%rd45, [_Z6RunICPPiP6vertexS1_PfS2_iS1_S1_fffS2_P4mataS2_S__param_3];
	ld.param.u64 	%rd44, [_Z6RunICPPiP6vertexS1_PfS2_iS1_S1_fffS2_P4mataS2_S__param_1];
	cvta.to.global.u64 	%rd20, %rd44;
	cvta.to.global.u64 	%rd21, %rd45;
	cvta.to.global.u64 	%rd22, %rd7;
	cvta.to.global.u64 	%rd23, %rd5;
	mul.wide.s32 	%rd24, %r1, 12;
	add.s64 	%rd25, %rd20, %rd24;
	ld.global.f32 	%f15, [%rd25];
	ld.global.f32 	%f16, [%rd21];
	ld.global.f32 	%f17, [%rd25+4];
	ld.global.f32 	%f18, [%rd21+4];
	mul.f32 	%f19, %f17, %f18;
	fma.rn.f32 	%f20, %f15, %f16, %f19;
	ld.global.f32 	%f21, [%rd25+8];
	ld.global.f32 	%f22, [%rd21+8];
	fma.rn.f32 	%f23, %f21, %f22, %f20;
	ld.global.f32 	%f24, [%rd22];
	add.f32 	%f1, %f24, %f23;
	ld.global.f32 	%f25, [%rd21+12];
	ld.global.f32 	%f26, [%rd21+16];
	mul.f32 	%f27, %f17, %f26;
	fma.rn.f32 	%f28, %f15, %f25, %f27;
	ld.global.f32 	%f29, [%rd21+20];
	fma.rn.f32 	%f2, %f21, %f29, %f28;
	ld.global.f32 	%f30, [%rd22+4];
	add.f32 	%f3, %f30, %f2;
	ld.global.f32 	%f31, [%rd21+24];
	ld.global.f32 	%f32, [%rd21+28];
	mul.f32 	%f33, %f17, %f32;
	fma.rn.f32 	%f34, %f15, %f31, %f33;
	ld.global.f32 	%f35, [%rd21+32];
	fma.rn.f32 	%f4, %f21, %f35, %f34;
	ld.global.f32 	%f36, [%rd22+8];
	add.f32 	%f5, %f36, %f4;
	add.s64 	%rd26, %rd23, %rd24;
	ld.global.f32 	%f37, [%rd26];
	ld.global.f32 	%f38, [%rd26+4];
	mul.f32 	%f39, %f38, %f18;
	fma.rn.f32 	%f40, %f37, %f16, %f39;
	ld.global.f32 	%f41, [%rd26+8];
	fma.rn.f32 	%f6, %f41, %f22, %f40;
	div.rn.f32 	%f42, %f1, %f5;
	cvt.rn.f32.s32 	%f43, %r3;
	fma.rn.f32 	%f44, %f42, %f43, 0f43A00000;
	cvt.rzi.s32.f32 	%r16, %f44;
	div.rn.f32 	%f45, %f3, %f5;
	fma.rn.f32 	%f46, %f45, %f43, 0f43700000;
	cvt.rzi.s32.f32 	%r17, %f46;
	mad.lo.s32 	%r2, %r17, 640, %r16;
	setp.lt.u32 	%p4, %r2, 40000;
	@%p4 bra 	$L__BB0_3;
	mul.wide.s32 	%rd41, %r1, 4;
	add.s64 	%rd42, %rd1, %rd41;
	mov.b32 	%r20, 0;
	st.global.u32 	[%rd42], %r20;
	add.s64 	%rd43, %rd2, %rd41;
	st.global.u32 	[%rd43], %r20;
	bra.uni 	$L__BB0_7;
$L__BB0_3:
	ld.param.u64 	%rd46, [_Z6RunICPPiP6vertexS1_PfS2_iS1_S1_fffS2_P4mataS2_S__param_7];
	cvta.to.global.u64 	%rd27, %rd8;
	mul.wide.u32 	%rd28, %r2, 12;
	add.s64 	%rd29, %rd27, %rd28;
	ld.global.f32 	%f47, [%rd29];
	sub.f32 	%f7, %f47, %f1;
	cvta.to.global.u64 	%rd30, %rd46;
	add.s64 	%rd3, %rd30, %rd28;
	ld.global.f32 	%f8, [%rd3];
	sub.f32 	%f48, %f8, %f6;
	ld.global.f32 	%f49, [%rd29+4];
	sub.f32 	%f9, %f49, %f3;
	ld.global.f32 	%f10, [%rd3+4];
	sub.f32 	%f50, %f10, %f2;
	sub.f32 	%f11, %f49, %f5;
	sub.f32 	%f51, %f10, %f4;
	mul.f32 	%f52, %f9, %f9;
	fma.rn.f32 	%f53, %f7, %f7, %f52;
	fma.rn.f32 	%f54, %f11, %f11, %f53;
	mul.f32 	%f55, %f50, %f50;
	fma.rn.f32 	%f56, %f48, %f48, %f55;
	fma.rn.f32 	%f57, %f51, %f51, %f56;
	setp.geu.f32 	%p5, %f54, %f12;
	setp.ltu.f32 	%p6, %f57, %f13;
	or.pred  	%p7, %p5, %p6;
	setp.leu.f32 	%p8, %f54, %f14;
	or.pred  	%p9, %p8, %p7;
	@%p9 bra 	$L__BB0_5;
	mul.f32 	%f59, %f9, %f10;
	fma.rn.f32 	%f60, %f7, %f8, %f59;
	ld.global.f32 	%f61, [%rd3+8];
	fma.rn.f32 	%f62, %f11, %f61, %f60;
	mul.f32 	%f63, %f62, %f62;
	div.rn.f32 	%f64, %f63, 0f41200000;
	mul.wide.s32 	%rd33, %r1, 4;
	add.s64 	%rd34, %rd1, %rd33;
	st.global.f32 	[%rd34], %f64;
	ld.global.f32 	%f65, [%rd3+8];
	mul.f32 	%f66, %f3, %f65;
	ld.global.f32 	%f67, [%rd3+4];
	mul.f32 	%f68, %f5, %f67;
	sub.f32 	%f69, %f66, %f68;
	cvta.to.global.u64 	%rd35, %rd10;
	mul.wide.s32 	%rd36, %r1, 24;
	add.s64 	%rd37, %rd35, %rd36;
	st.global.f32 	[%rd37], %f69;
	ld.global.f32 	%f70, [%rd3];
	mul.f32 	%f71, %f5, %f70;
	ld.global.f32 	%f72, [%rd3+8];
	mul.f32 	%f73, %f1, %f72;
	sub.f32 	%f74, %f71, %f73;
	st.global.f32 	[%rd37+4], %f74;
	ld.global.f32 	%f75, [%rd3+4];
	mul.f32 	%f76, %f1, %f75;
	ld.global.f32 	%f77, [%rd3];
	mul.f32 	%f78, %f3, %f77;
	sub.f32 	%f79, %f76, %f78;
	st.global.f32 	[%rd37+8], %f79;
	ld.global.f32 	%f80, [%rd3];
	st.global.f32 	[%rd37+12], %f80;
	ld.global.f32 	%f81, [%rd3+4];
	st.global.f32 	[%rd37+12], %f81;
	ld.global.f32 	%f82, [%rd3+8];
	st.global.f32 	[%rd37+12], %f82;
	ld.global.f32 	%f83, [%rd3];
	ld.global.f32 	%f84, [%rd3+4];
	mul.f32 	%f85, %f9, %f84;
	fma.rn.f32 	%f86, %f7, %f83, %f85;
	fma.rn.f32 	%f87, %f11, %f82, %f86;
	cvta.to.global.u64 	%rd38, %rd11;
	add.s64 	%rd39, %rd38, %rd33;
	st.global.f32 	[%rd39], %f87;
	add.s64 	%rd40, %rd2, %rd33;
	mov.b32 	%r19, 1;
	st.global.u32 	[%rd40], %r19;
	bra.uni 	$L__BB0_7;
$L__BB0_5:
	mul.wide.s32 	%rd31, %r1, 4;
	add.s64 	%rd32, %rd2, %rd31;
	mov.b32 	%r18, 0;
	st.global.u32 	[%rd32], %r18;
	bra.uni 	$L__BB0_7;
$L__BB0_6:
	add.s64 	%rd19, %rd2, %rd16;
	mov.b32 	%r15, 0;
	st.global.u32 	[%rd19], %r15;
$L__BB0_7:
	ret;

}


// ===== COMPILED SASS (sm_100) =====

	.target	sm_100

	.elftype	@"ET_EXEC"


//--------------------- .note.nv.tkinfo           --------------------------
	.section	.note.nv.tkinfo,"",@"SHT_NOTE"
	.sectionflags	@"SHF_NOTE_NV_TKINFO"
	.tkinfo
        /*0018*/ 	.word	0x00000002
        /*0030*/ 	.string	""
        /*0030*/ 	.string	"ptxas"
        /*0030*/ 	.string	"Cuda compilation tools, release 13.0, V13.0.88"
        /*0030*/ 	.string	"Build cuda_13.0.r13.0/compiler.36424714_0"
        /*0030*/ 	.string	"-arch sm_100 -m 64 "



//--------------------- .note.nv.cuinfo           --------------------------
	.section	.note.nv.cuinfo,"",@"SHT_NOTE"
	.sectionflags	@"SHF_NOTE_NV_CUINFO"
        /*0018*/ 	.short	0x0002
        /*001a*/ 	.short	0x0064
        /*001c*/ 	.short	0x0082
	.zero		2


//--------------------- .nv.info                  --------------------------
	.section	.nv.info,"",@"SHT_CUDA_INFO"
	.align	4


	//----- nvinfo : EIATTR_REGCOUNT
	.align		4
        /*0000*/ 	.byte	0x04, 0x2f
        /*0002*/ 	.short	(.L_1 - .L_0)
	.align		4
.L_0:
        /*0004*/ 	.word	index@(_Z6RunICPPiP6vertexS1_PfS2_iS1_S1_fffS2_P4mataS2_S_)
        /*0008*/ 	.word	0x00000020


	//----- nvinfo : EIATTR_FRAME_SIZE
	.align		4
.L_1:
        /*000c*/ 	.byte	0x04, 0x11
        /*000e*/ 	.short	(.L_3 - .L_2)
	.align		4
.L_2:
        /*0010*/ 	.word	index@($__internal_0_$__cuda_sm3x_div_rn_noftz_f32_slowpath)
        /*0014*/ 	.word	0x00000000


	//----- nvinfo : EIATTR_FRAME_SIZE
	.align		4
.L_3:
        /*0018*/ 	.byte	0x04, 0x11
        /*001a*/ 	.short	(.L_5 - .L_4)
	.align		4
.L_4:
        /*001c*/ 	.word	index@(_Z6RunICPPiP6vertexS1_PfS2_iS1_S1_fffS2_P4mataS2_S_)
        /*0020*/ 	.word	0x00000000


	//----- nvinfo : EIATTR_MIN_STACK_SIZE
	.align		4
.L_5:
        /*0024*/ 	.byte	0x04, 0x12
        /*0026*/ 	.short	(.L_7 - .L_6)
	.align		4
.L_6:
        /*0028*/ 	.word	index@(_Z6RunICPPiP6vertexS1_PfS2_iS1_S1_fffS2_P4mataS2_S_)
        /*002c*/ 	.word	0x00000000
.L_7:


//--------------------- .nv.compat                --------------------------
	.section	.nv.compat,"",@"SHT_CUDA_COMPAT_INFO"
	.align	4
        /*0000*/ 	.byte	0x02, 0x09, 0x00, 0x00, 0x02, 0x02, 0x01, 0x00, 0x02, 0x05, 0x05, 0x00, 0x03, 0x07, 0x01, 0x01
        /*0010*/ 	.byte	0x02, 0x03, 0x00, 0x00, 0x02, 0x06, 0x01, 0x00, 0x04, 0x0b, 0x08, 0x00, 0x01, 0x00, 0x00, 0x00
        /*0020*/ 	.byte	0x00, 0x00, 0x00, 0x00


//--------------------- .nv.info._Z6RunICPPiP6vertexS1_PfS2_iS1_S1_fffS2_P4mataS2_S_ --------------------------
	.section	.nv.info._Z6RunICPPiP6vertexS1_PfS2_iS1_S1_fffS2_P4mataS2_S_,"",@"SHT_CUDA_INFO"
	.sectionflags	@""
	.align	4


	//----- nvinfo : EIATTR_CUDA_API_VERSION
	.align		4
        /*0000*/ 	.byte	0x04, 0x37
        /*0002*/ 	.short	(.L_9 - .L_8)
.L_8:
        /*0004*/ 	.word	0x00000082


	//----- nvinfo : EIATTR_KPARAM_INFO
	.align		4
.L_9:
        /*0008*/ 	.byte	0x04, 0x17
        /*000a*/ 	.short	(.L_11 - .L_10)
.L_10:
        /*000c*/ 	.word	0x00000000
        /*0010*/ 	.short	0x000e
        /*0012*/ 	.short	0x0068
        /*0014*/ 	.byte	0x00, 0xf5, 0x21, 0x00


	//----- nvinfo : EIATTR_KPARAM_INFO
	.align		4
.L_11:
        /*0018*/ 	.byte	0x04, 0x17
        /*001a*/ 	.short	(.L_13 - .L_12)
.L_12:
        /*001c*/ 	.word	0x00000000
        /*0020*/ 	.short	0x000d
        /*0022*/ 	.short	0x0060
        /*0024*/ 	.byte	0x00, 0xf5, 0x21, 0x00


	//----- nvinfo : EIATTR_KPARAM_INFO
	.align		4
.L_13:
        /*0028*/ 	.byte	0x04, 0x17
        /*002a*/ 	.short	(.L_15 - .L_14)
.L_14:
        /*002c*/ 	.word	0x00000000
        /*0030*/ 	.short	0x000c
        /*0032*/ 	.short	0x0058
        /*0034*/ 	.byte	0x00, 0xf5, 0x21, 0x00


	//----- nvinfo : EIATTR_KPARAM_INFO
	.align		4
.L_15:
        /*0038*/ 	.byte	0x04, 0x17
        /*003a*/ 	.short	(.L_17 - .L_16)
.L_16:
        /*003c*/ 	.word	0x00000000
        /*0040*/ 	.short	0x000b
        /*0042*/ 	.short	0x0050
        /*0044*/ 	.byte	0x00, 0xf5, 0x21, 0x00


	//----- nvinfo : EIATTR_KPARAM_INFO
	.align		4
.L_17:
        /*0048*/ 	.byte	0x04, 0x17
        /*004a*/ 	.short	(.L_19 - .L_18)
.L_18:
        /*004c*/ 	.word	0x00000000
        /*0050*/ 	.short	0x000a
        /*0052*/ 	.short	0x0048
        /*0054*/ 	.byte	0x00, 0xf0, 0x11, 0x00


	//----- nvinfo : EIATTR_KPARAM_INFO
	.align		4
.L_19:
        /*0058*/ 	.byte	0x04, 0x17
        /*005a*/ 	.short	(.L_21 - .L_20)
.L_20:
        /*005c*/ 	.word	0x00000000
        /*0060*/ 	.short	0x0009
        /*0062*/ 	.short	0x0044
        /*0064*/ 	.byte	0x00, 0xf0, 0x11, 0x00


	//----- nvinfo : EIATTR_KPARAM_INFO
	.align		4
.L_21:
        /*0068*/ 	.byte	0x04, 0x17
        /*006a*/ 	.short	(.L_23 - .L_22)
.L_22:
        /*006c*/ 	.word	0x00000000
        /*0070*/ 	.short	0x0008
        /*0072*/ 	.short	0x0040
        /*0074*/ 	.byte	0x00, 0xf0, 0x11, 0x00


	//----- nvinfo : EIATTR_KPARAM_INFO
	.align		4
.L_23:
        /*0078*/ 	.byte	0x04, 0x17
        /*007a*/ 	.short	(.L_25 - .L_24)
.L_24:
        /*007c*/ 	.word	0x00000000
        /*0080*/ 	.short	0x0007
        /*0082*/ 	.short	0x0038
        /*0084*/ 	.byte	0x00, 0xf5, 0x21, 0x00


	//----- nvinfo : EIATTR_KPARAM_INFO
	.align		4
.L_25:
        /*0088*/ 	.byte	0x04, 0x17
        /*008a*/ 	.short	(.L_27 - .L_26)
.L_26:
        /*008c*/ 	.word	0x00000000
        /*0090*/ 	.short	0x0006
        /*0092*/ 	.short	0x0030
        /*0094*/ 	.byte	0x00, 0xf5, 0x21, 0x00


	//----- nvinfo : EIATTR_KPARAM_INFO
	.align		4
.L_27:
        /*0098*/ 	.byte	0x04, 0x17
        /*009a*/ 	.short	(.L_29 - .L_28)
.L_28:
        /*009c*/ 	.word	0x00000000
        /*00a0*/ 	.short	0x0005
        /*00a2*/ 	.short	0x0028
        /*00a4*/ 	.byte	0x00, 0xf0, 0x11, 0x00


	//----- nvinfo : EIATTR_KPARAM_INFO
	.align		4
.L_29:
        /*00a8*/ 	.byte	0x04, 0x17
        /*00aa*/ 	.short	(.L_31 - .L_30)
.L_30:
        /*00ac*/ 	.word	0x00000000
        /*00b0*/ 	.short	0x0004
        /*00b2*/ 	.short	0x0020
        /*00b4*/ 	.byte	0x00, 0xf5, 0x21, 0x00


	//----- nvinfo : EIATTR_KPARAM_INFO
	.align		4
.L_31:
        /*00b8*/ 	.byte	0x04, 0x17
        /*00ba*/ 	.short	(.L_33 - .L_32)
.L_32:
        /*00bc*/ 	.word	0x00000000
        /*00c0*/ 	.short	0x0003
        /*00c2*/ 	.short	0x0018
        /*00c4*/ 	.byte	0x00, 0xf5, 0x21, 0x00


	//----- nvinfo : EIATTR_KPARAM_INFO
	.align		4
.L_33:
        /*00c8*/ 	.byte	0x04, 0x17
        /*00ca*/ 	.short	(.L_35 - .L_34)
.L_34:
        /*00cc*/ 	.word	0x00000000
        /*00d0*/ 	.short	0x0002
        /*00d2*/ 	.short	0x0010
        /*00d4*/ 	.byte	0x00, 0xf5, 0x21, 0x00


	//----- nvinfo : EIATTR_KPARAM_INFO
	.align		4
.L_35:
        /*00d8*/ 	.byte	0x04, 0x17
        /*00da*/ 	.short	(.L_37 - .L_36)
.L_36:
        /*00dc*/ 	.word	0x00000000
        /*00e0*/ 	.short	0x0001
        /*00e2*/ 	.short	0x0008
        /*00e4*/ 	.byte	0x00, 0xf5, 0x21, 0x00


	//----- nvinfo : EIATTR_KPARAM_INFO
	.align		4
.L_37:
        /*00e8*/ 	.byte	0x04, 0x17
        /*00ea*/ 	.short	(.L_39 - .L_38)
.L_38:
        /*00ec*/ 	.word	0x00000000
        /*00f0*/ 	.short	0x0000
        /*00f2*/ 	.short	0x0000
        /*00f4*/ 	.byte	0x00, 0xf5, 0x21, 0x00


	//----- nvinfo : EIATTR_SPARSE_MMA_MASK
	.align		4
.L_39:
        /*00f8*/ 	.byte	0x03, 0x50
        /*00fa*/ 	.short	0x0000


	//----- nvinfo : EIATTR_MAXREG_COUNT
	.align		4
        /*00fc*/ 	.byte	0x03, 0x1b
        /*00fe*/ 	.short	0x00ff


	//----- nvinfo : EIATTR_MERCURY_ISA_VERSION
	.align		4
        /*0100*/ 	.byte	0x03, 0x5f
        /*0102*/ 	.short	0x0101


	//----- nvinfo : EIATTR_VRC_CTA_INIT_COUNT
	.align		4
        /*0104*/ 	.byte	0x02, 0x4a
	.zero		1
	.zero		1


	//----- nvinfo : EIATTR_EXIT_INSTR_OFFSETS
	.align		4
        /*0108*/ 	.byte	0x04, 0x1c
        /*010a*/ 	.short	(.L_41 - .L_40)


	//   ....[0]....
.L_40:
        /*010c*/ 	.word	0x00000660


	//   ....[1]....
        /*0110*/ 	.word	0x00000bb0


	//   ....[2]....
        /*0114*/ 	.word	0x00000bf0


	//   ....[3]....
        /*0118*/ 	.word	0x00000c30


	//----- nvinfo : EIATTR_CRS_STACK_SIZE
	.align		4
.L_41:
        /*011c*/ 	.byte	0x04, 0x1e
        /*011e*/ 	.short	(.L_43 - .L_42)
.L_42:
        /*0120*/ 	.word	0x00000000


	//----- nvinfo : EIATTR_CBANK_PARAM_SIZE
	.align		4
.L_43:
        /*0124*/ 	.byte	0x03, 0x19
        /*0126*/ 	.short	0x0070


	//----- nvinfo : EIATTR_PARAM_CBANK
	.align		4
        /*0128*/ 	.byte	0x04, 0x0a
        /*012a*/ 	.short	(.L_45 - .L_44)
	.align		4
.L_44:
        /*012c*/ 	.word	index@(.nv.constant0._Z6RunICPPiP6vertexS1_PfS2_iS1_S1_fffS2_P4mataS2_S_)
        /*0130*/ 	.short	0x0380
        /*0132*/ 	.short	0x0070


	//----- nvinfo : EIATTR_SW_WAR
	.align		4
.L_45:
        /*0134*/ 	.byte	0x04, 0x36
        /*0136*/ 	.short	(.L_47 - .L_46)
.L_46:
        /*0138*/ 	.word	0x00000008
.L_47:


//--------------------- .nv.callgraph             --------------------------
	.section	.nv.callgraph,"",@"SHT_CUDA_CALLGRAPH"
	.align	4
	.sectionentsize	8
	.align		4
        /*0000*/ 	.word	0x00000000
	.align		4
        /*0004*/ 	.word	0xffffffff
	.align		4
        /*0008*/ 	.word	0x00000000
	.align		4
        /*000c*/ 	.word	0xfffffffe
	.align		4
        /*0010*/ 	.word	0x00000000
	.align		4
        /*0014*/ 	.word	0xfffffffd
	.align		4
        /*0018*/ 	.word	0x00000000
	.align		4
        /*001c*/ 	.word	0xfffffffc


//--------------------- .text._Z6RunICPPiP6vertexS1_PfS2_iS1_S1_fffS2_P4mataS2_S_ --------------------------
	.section	.text._Z6RunICPPiP6vertexS1_PfS2_iS1_S1_fffS2_P4mataS2_S_,"ax",@progbits
	.align	128
        .global         _Z6RunICPPiP6vertexS1_PfS2_iS1_S1_fffS2_P4mataS2_S_
        .type           _Z6RunICPPiP6vertexS1_PfS2_iS1_S1_fffS2_P4mataS2_S_,@function
        .size           _Z6RunICPPiP6vertexS1_PfS2_iS1_S1_fffS2_P4mataS2_S_,(.L_x_20 - _Z6RunICPPiP6vertexS1_PfS2_iS1_S1_fffS2_P4mataS2_S_)
        .other          _Z6RunICPPiP6vertexS1_PfS2_iS1_S1_fffS2_P4mataS2_S_,@"STO_CUDA_ENTRY STV_DEFAULT"
_Z6RunICPPiP6vertexS1_PfS2_iS1_S1_fffS2_P4mataS2_S_:
.text._Z6RunICPPiP6vertexS1_PfS2_iS1_S1_fffS2_P4mataS2_S_:
[----:B------:R-:W-:Y:S01]  /*0000*/  LDC R1, c[0x0][0x37c] ;  /* 0x0000df00ff017b82 */ /* 0x000fe20000000800 */
[----:B------:R-:W0:Y:S07]  /*0010*/  S2R R7, SR_TID.Y ;  /* 0x0000000000077919 */ /* 0x000e2e0000002200 */
[----:B------:R-:W1:Y:S01]  /*0020*/  LDC R5, c[0x0][0x360] ;  /* 0x0000d800ff057b82 */ /* 0x000e620000000800 */
[----:B------:R-:W1:Y:S07]  /*0030*/  S2R R4, SR_TID.X ;  /* 0x0000000000047919 */ /* 0x000e6e0000002100 */
[----:B------:R-:W0:Y:S08]  /*0040*/  S2UR UR4, SR_CTAID.Y ;  /* 0x00000000000479c3 */ /* 0x000e300000002600 */
[----:B------:R-:W0:Y:S01]  /*0050*/  LDC R0, c[0x0][0x364] ;  /* 0x0000d900ff007b82 */ /* 0x000e220000000800 */
[----:B------:R-:W2:Y:S07]  /*0060*/  LDCU UR7, c[0x0][0x374] ;  /* 0x00006e80ff0777ac */ /* 0x000eae0008000800 */
[----:B------:R-:W1:Y:S08]  /*0070*/  S2UR UR6, SR_CTAID.X ;  /* 0x00000000000679c3 */ /* 0x000e700000002500 */
[----:B------:R-:W3:Y:S01]  /*0080*/  LDC.64 R2, c[0x0][0x380] ;  /* 0x0000e000ff027b82 */ /* 0x000ee20000000a00 */
[----:B0-----:R-:W-:Y:S01]  /*0090*/  IMAD R0, R0, UR4, R7 ;  /* 0x0000000400007c24 */ /* 0x001fe2000f8e0207 */
[----:B------:R-:W0:Y:S04]  /*00a0*/  LDCU.64 UR4, c[0x0][0x358] ;  /* 0x00006b00ff0477ac */ /* 0x000e280008000a00 */
[----:B------:R-:W-:Y:S01]  /*00b0*/  IADD3 R0, PT, PT, R0, -0x1, RZ ;  /* 0xffffffff00007810 */ /* 0x000fe20007ffe0ff */
[----:B-1----:R-:W-:-:S04]  /*00c0*/  IMAD R5, R5, UR6, R4 ;  /* 0x0000000605057c24 */ /* 0x002fc8000f8e0204 */
[----:B--2---:R-:W-:-:S04]  /*00d0*/  IMAD R5, R0, UR7, R5 ;  /* 0x0000000700057c24 */ /* 0x004fc8000f8e0205 */
[----:B---3--:R-:W-:-:S06]  /*00e0*/  IMAD.WIDE R2, R5, 0x4, R2 ;  /* 0x0000000405027825 */ /* 0x008fcc00078e0202 */
[----:B0-----:R-:W2:Y:S02]  /*00f0*/  LDG.E R2, desc[UR4][R2.64] ;  /* 0x0000000402027981 */ /* 0x001ea4000c1e1900 */
[----:B--2---:R-:W-:-:S04]  /*0100*/  ISETP.NE.AND P0, PT, R2, 0x1, PT ;  /* 0x000000010200780c */ /* 0x004fc80003f05270 */
[----:B------:R-:W-:-:S13]  /*0110*/  ISETP.GT.OR P0, PT, R5, 0x9c3f, P0 ;  /* 0x00009c3f0500780c */ /* 0x000fda0000704670 */
[----:B------:R-:W-:Y:S05]  /*0120*/  @P0 BRA `(.L_x_0) ;  /* 0x0000000800b40947 */ /* 0x000fea0003800000 */
[----:B------:R-:W0:Y:S08]  /*0130*/  LDC.64 R22, c[0x0][0x388] ;  /* 0x0000e200ff167b82 */ /* 0x000e300000000a00 */
[----:B------:R-:W1:Y:S08]  /*0140*/  LDC.64 R6, c[0x0][0x398] ;  /* 0x0000e600ff067b82 */ /* 0x000e700000000a00 */
[----:B------:R-:W2:Y:S01]  /*0150*/  LDC.64 R8, c[0x0][0x3a0] ;  /* 0x0000e800ff087b82 */ /* 0x000ea20000000a00 */
[----:B0-----:R-:W-:-:S07]  /*0160*/  IMAD.WIDE R22, R5, 0xc, R22 ;  /* 0x0000000c05167825 */ /* 0x001fce00078e0216 */
[----:B------:R-:W0:Y:S01]  /*0170*/  LDC.64 R2, c[0x0][0x390] ;  /* 0x0000e400ff027b82 */ /* 0x000e220000000a00 */
[----:B------:R-:W3:Y:S04]  /*0180*/  LDG.E R0, desc[UR4][R22.64+0x4] ;  /* 0x0000040416007981 */ /* 0x000ee8000c1e1900 */
[----:B-1----:R-:W3:Y:S04]  /*0190*/  LDG.E R29, desc[UR4][R6.64+0x1c] ;  /* 0x00001c04061d7981 */ /* 0x002ee8000c1e1900 */
[----:B------:R-:W4:Y:S04]  /*01a0*/  LDG.E R11, desc[UR4][R6.64+0x18] ;  /* 0x00001804060b7981 */ /* 0x000f28000c1e1900 */
[----:B------:R-:W4:Y:S04]  /*01b0*/  LDG.E R4, desc[UR4][R22.64] ;  /* 0x0000000416047981 */ /* 0x000f28000c1e1900 */
[----:B------:R-:W5:Y:S04]  /*01c0*/  LDG.E R13, desc[UR4][R22.64+0x8] ;  /* 0x00000804160d7981 */ /* 0x000f68000c1e1900 */
[----:B------:R-:W5:Y:S04]  /*01d0*/  LDG.E R24, desc[UR4][R6.64+0x20] ;  /* 0x0000200406187981 */ /* 0x000f68000c1e1900 */
[----:B--2---:R-:W2:Y:S04]  /*01e0*/  LDG.E R27, desc[UR4][R8.64+0x8] ;  /* 0x00000804081b7981 */ /* 0x004ea8000c1e1900 */
[----:B------:R-:W2:Y:S04]  /*01f0*/  LDG.E R17, desc[UR4][R6.64+0x4] ;  /* 0x0000040406117981 */ /* 0x000ea8000c1e1900 */
[----:B------:R-:W2:Y:S04]  /*0200*/  LDG.E R15, desc[UR4][R6.64] ;  /* 0x00000004060f7981 */ /* 0x000ea8000c1e1900 */
[----:B------:R-:W2:Y:S04]  /*0210*/  LDG.E R12, desc[UR4][R6.64+0x8] ;  /* 0x00000804060c7981 */ /* 0x000ea8000c1e1900 */
[----:B------:R-:W2:Y:S04]  /*0220*/  LDG.E R19, desc[UR4][R6.64+0x10] ;  /* 0x0000100406137981 */ /* 0x000ea8000c1e1900 */
[----:B------:R-:W2:Y:S01]  /*0230*/  LDG.E R18, desc[UR4][R8.64] ;  /* 0x0000000408127981 */ /* 0x000ea2000c1e1900 */
[----:B0-----:R-:W-:-:S03]  /*0240*/  IMAD.WIDE R2, R5, 0xc, R2 ;  /* 0x0000000c05027825 */ /* 0x001fc600078e0202 */
[----:B------:R-:W2:Y:S04]  /*0250*/  LDG.E R21, desc[UR4][R6.64+0xc] ;  /* 0x00000c0406157981 */ /* 0x000ea8000c1e1900 */
[----:B------:R-:W2:Y:S04]  /*0260*/  LDG.E R16, desc[UR4][R2.64+0x4] ;  /* 0x0000040402107981 */ /* 0x000ea8000c1e1900 */
[----:B------:R-:W2:Y:S04]  /*0270*/  LDG.E R14, desc[UR4][R2.64] ;  /* 0x00000004020e7981 */ /* 0x000ea8000c1e1900 */
[----:B------:R0:W2:Y:S04]  /*0280*/  LDG.E R20, desc[UR4][R6.64+0x14] ;  /* 0x0000140406147981 */ /* 0x0000a8000c1e1900 */
[----:B------:R-:W2:Y:S04]  /*0290*/  LDG.E R23, desc[UR4][R2.64+0x8] ;  /* 0x0000080402177981 */ /* 0x000ea8000c1e1900 */
[----:B------:R1:W2:Y:S01]  /*02a0*/  LDG.E R25, desc[UR4][R8.64+0x4] ;  /* 0x0000040408197981 */ /* 0x0002a2000c1e1900 */
[----:B------:R-:W-:Y:S01]  /*02b0*/  BSSY.RECONVERGENT B0, `(.L_x_1) ;  /* 0x000001d000007945 */ /* 0x000fe20003800200 */
[----:B---3--:R-:W-:-:S04]  /*02c0*/  FMUL R29, R0, R29 ;  /* 0x0000001d001d7220 */ /* 0x008fc80000400000 */
[----:B----4-:R-:W-:-:S04]  /*02d0*/  FFMA R10, R4, R11, R29 ;  /* 0x0000000b040a7223 */ /* 0x010fc8000000001d */
[----:B-----5:R-:W-:-:S04]  /*02e0*/  FFMA R10, R13, R24, R10 ;  /* 0x000000180d0a7223 */ /* 0x020fc8000000000a */
[----:B--2---:R-:W-:-:S04]  /*02f0*/  FADD R11, R10, R27 ;  /* 0x0000001b0a0b7221 */ /* 0x004fc80000000000 */
[----:B------:R-:W0:Y:S01]  /*0300*/  MUFU.RCP R24, R11 ;  /* 0x0000000b00187308 */ /* 0x000e220000001000 */
[----:B------:R-:W-:-:S04]  /*0310*/  FMUL R27, R0, R17 ;  /* 0x00000011001b7220 */ /* 0x000fc80000400000 */
[----:B------:R-:W-:-:S04]  /*0320*/  FFMA R22, R4, R15, R27 ;  /* 0x0000000f04167223 */ /* 0x000fc8000000001b */
[----:B------:R-:W-:Y:S01]  /*0330*/  FFMA R27, R13, R12, R22 ;  /* 0x0000000c0d1b7223 */ /* 0x000fe20000000016 */
[----:B------:R-:W-:-:S03]  /*0340*/  FMUL R19, R0, R19 ;  /* 0x0000001300137220 */ /* 0x000fc60000400000 */
[----:B------:R-:W-:Y:S01]  /*0350*/  FADD R0, R27, R18 ;  /* 0x000000121b007221 */ /* 0x000fe20000000000 */
[----:B0-----:R-:W-:-:S03]  /*0360*/  FFMA R7, -R11, R24, 1 ;  /* 0x3f8000000b077423 */ /* 0x001fc60000000118 */
[----:B------:R-:W0:Y:S01]  /*0370*/  FCHK P0, R0, R11 ;  /* 0x0000000b00007302 */ /* 0x000e220000000000 */
[----:B------:R-:W-:Y:S01]  /*0380*/  FFMA R7, R24, R7, R24 ;  /* 0x0000000718077223 */ /* 0x000fe20000000018 */
[----:B-1----:R-:W-:Y:S01]  /*0390*/  FFMA R8, R4, R21, R19 ;  /* 0x0000001504087223 */ /* 0x002fe20000000013 */
[----:B------:R-:W-:Y:S02]  /*03a0*/  FMUL R16, R17, R16 ;  /* 0x0000001011107220 */ /* 0x000fe40000400000 */
[----:B------:R-:W-:Y:S02]  /*03b0*/  FFMA R2, R0, R7, RZ ;  /* 0x0000000700027223 */ /* 0x000fe400000000ff */
[----:B------:R-:W-:Y:S02]  /*03c0*/  FFMA R9, R15, R14, R16 ;  /* 0x0000000e0f097223 */ /* 0x000fe40000000010 */
[----:B------:R-:W-:Y:S01]  /*03d0*/  FFMA R3, -R11, R2, R0 ;  /* 0x000000020b037223 */ /* 0x000fe20000000100 */
[----:B------:R-:W-:-:S03]  /*03e0*/  FFMA R8, R13, R20, R8 ;  /* 0x000000140d087223 */ /* 0x000fc60000000008 */
[----:B------:R-:W-:Y:S01]  /*03f0*/  FFMA R4, R7, R3, R2 ;  /* 0x0000000307047223 */ /* 0x000fe20000000002 */
[----:B------:R-:W-:Y:S01]  /*0400*/  FFMA R9, R12, R23, R9 ;  /* 0x000000170c097223 */ /* 0x000fe20000000009 */
[----:B------:R-:W-:Y:S01]  /*0410*/  FADD R2, R8, R25 ;  /* 0x0000001908027221 */ /* 0x000fe20000000000 */
[----:B0-----:R-:W-:Y:S06]  /*0420*/  @!P0 BRA `(.L_x_2) ;  /* 0x0000000000148947 */ /* 0x001fec0003800000 */
[----:B------:R-:W-:Y:S02]  /*0430*/  MOV R3, R0 ;  /* 0x0000000000037202 */ /* 0x000fe40000000f00 */
[----:B------:R-:W-:Y:S02]  /*0440*/  MOV R4, R11 ;  /* 0x0000000b00047202 */ /* 0x000fe40000000f00 */
[----:B------:R-:W-:-:S07]  /*0450*/  MOV R14, 0x470 ;  /* 0x00000470000e7802 */ /* 0x000fce0000000f00 */
[----:B------:R-:W-:Y:S05]  /*0460*/  CALL.REL.NOINC `($__internal_0_$__cuda_sm3x_div_rn_noftz_f32_slowpath) ;  /* 0x0000000400f47944 */ /* 0x000fea0003c00000 */
[----:B------:R-:W-:-:S07]  /*0470*/  MOV R4, R3 ;  /* 0x0000000300047202 */ /* 0x000fce0000000f00 */
.L_x_2:
[----:B------:R-:W-:Y:S05]  /*0480*/  BSYNC.RECONVERGENT B0 ;  /* 0x0000000000007941 */ /* 0x000fea0003800200 */
.L_x_1:
[----:B------:R-:W0:Y:S01]  /*0490*/  LDCU UR6, c[0x0][0x3a8] ;  /* 0x00007500ff0677ac */ /* 0x000e220008000800 */
[----:B------:R-:W1:Y:S01]  /*04a0*/  MUFU.RCP R6, R11 ;  /* 0x0000000b00067308 */ /* 0x000e620000001000 */
[----:B------:R-:W-:Y:S07]  /*04b0*/  BSSY.RECONVERGENT B0, `(.L_x_3) ;  /* 0x0000010000007945 */ /* 0x000fee0003800200 */
[----:B------:R-:W2:Y:S01]  /*04c0*/  FCHK P0, R2, R11 ;  /* 0x0000000b02007302 */ /* 0x000ea20000000000 */
[----:B0-----:R-:W-:Y:S01]  /*04d0*/  I2FP.F32.S32 R7, UR6 ;  /* 0x0000000600077c45 */ /* 0x001fe20008201400 */
[----:B-1----:R-:W-:-:S04]  /*04e0*/  FFMA R3, -R11, R6, 1 ;  /* 0x3f8000000b037423 */ /* 0x002fc80000000106 */
[----:B------:R-:W-:Y:S01]  /*04f0*/  FFMA R4, R7, R4, 320 ;  /* 0x43a0000007047423 */ /* 0x000fe20000000004 */
[----:B------:R-:W-:-:S03]  /*0500*/  FFMA R14, R6, R3, R6 ;  /* 0x00000003060e7223 */ /* 0x000fc60000000006 */
[----:B------:R0:W1:Y:S01]  /*0510*/  F2I.TRUNC.NTZ R6, R4 ;  /* 0x0000000400067305 */ /* 0x000062000020f100 */
[----:B------:R-:W-:-:S04]  /*0520*/  FFMA R3, R2, R14, RZ ;  /* 0x0000000e02037223 */ /* 0x000fc800000000ff */
[----:B------:R-:W-:-:S04]  /*0530*/  FFMA R12, -R11, R3, R2 ;  /* 0x000000030b0c7223 */ /* 0x000fc80000000102 */
[----:B------:R-:W-:Y:S01]  /*0540*/  FFMA R12, R14, R12, R3 ;  /* 0x0000000c0e0c7223 */ /* 0x000fe20000000003 */
[----:B0-2---:R-:W-:Y:S06]  /*0550*/  @!P0 BRA `(.L_x_4) ;  /* 0x0000000000148947 */ /* 0x005fec0003800000 */
[----:B------:R-:W-:Y:S02]  /*0560*/  MOV R3, R2 ;  /* 0x0000000200037202 */ /* 0x000fe40000000f00 */
[----:B------:R-:W-:Y:S02]  /*0570*/  MOV R4, R11 ;  /* 0x0000000b00047202 */ /* 0x000fe40000000f00 */
[----:B------:R-:W-:-:S07]  /*0580*/  MOV R14, 0x5a0 ;  /* 0x000005a0000e7802 */ /* 0x000fce0000000f00 */
[----:B-1----:R-:W-:Y:S05]  /*0590*/  CALL.REL.NOINC `($__internal_0_$__cuda_sm3x_div_rn_noftz_f32_slowpath) ;  /* 0x0000000400a87944 */ /* 0x002fea0003c00000 */
[----:B------:R-:W-:-:S07]  /*05a0*/  MOV R12, R3 ;  /* 0x00000003000c7202 */ /* 0x000fce0000000f00 */
.L_x_4:
[----:B------:R-:W-:Y:S05]  /*05b0*/  BSYNC.RECONVERGENT B0 ;  /* 0x0000000000007941 */ /* 0x000fea0003800200 */
.L_x_3:
[----:B------:R-:W-:-:S06]  /*05c0*/  FFMA R3, R7, R12, 240 ;  /* 0x4370000007037423 */ /* 0x000fcc000000000c */
[----:B------:R-:W1:Y:S02]  /*05d0*/  F2I.TRUNC.NTZ R3, R3 ;  /* 0x0000000300037305 */ /* 0x000e64000020f100 */
[----:B-1----:R-:W-:-:S05]  /*05e0*/  IMAD R17, R3, 0x280, R6 ;  /* 0x0000028003117824 */ /* 0x002fca00078e0206 */
[----:B------:R-:W-:-:S13]  /*05f0*/  ISETP.GE.U32.AND P0, PT, R17, 0x9c40, PT ;  /* 0x00009c401100780c */ /* 0x000fda0003f06070 */
[----:B------:R-:W0:Y:S08]  /*0600*/  @P0 LDC.64 R6, c[0x0][0x3d0] ;  /* 0x0000f400ff060b82 */ /* 0x000e300000000a00 */
[----:B------:R-:W1:Y:S01]  /*0610*/  @P0 LDC.64 R12, c[0x0][0x3e8] ;  /* 0x0000fa00ff0c0b82 */ /* 0x000e620000000a00 */
[----:B0-----:R-:W-:-:S05]  /*0620*/  @P0 IMAD.WIDE R6, R5, 0x4, R6 ;  /* 0x0000000405060825 */ /* 0x001fca00078e0206 */
[----:B------:R0:W-:Y:S01]  /*0630*/  @P0 STG.E desc[UR4][R6.64], RZ ;  /* 0x000000ff06000986 */ /* 0x0001e2000c101904 */
[----:B-1----:R-:W-:-:S05]  /*0640*/  @P0 IMAD.WIDE R12, R5, 0x4, R12 ;  /* 0x00000004050c0825 */ /* 0x002fca00078e020c */
[----:B------:R0:W-:Y:S01]  /*0650*/  @P0 STG.E desc[UR4][R12.64], RZ ;  /* 0x000000ff0c000986 */ /* 0x0001e2000c101904 */
[----:B------:R-:W-:Y:S05]  /*0660*/  @P0 EXIT ;  /* 0x000000000000094d */ /* 0x000fea0003800000 */
[----:B0-----:R-:W0:Y:S01]  /*0670*/  LDC.64 R6, c[0x0][0x3b8] ;  /* 0x0000ee00ff067b82 */ /* 0x001e220000000a00 */
[----:B------:R-:W1:Y:S01]  /*0680*/  LDCU.64 UR6, c[0x0][0x3c0] ;  /* 0x00007800ff0677ac */ /* 0x000e620008000a00 */
[----:B------:R-:W2:Y:S06]  /*0690*/  LDCU UR8, c[0x0][0x3c8] ;  /* 0x00007900ff0877ac */ /* 0x000eac0008000800 */
[----:B------:R-:W3:Y:S01]  /*06a0*/  LDC.64 R14, c[0x0][0x3b0] ;  /* 0x0000ec00ff0e7b82 */ /* 0x000ee20000000a00 */
[----:B0-----:R-:W-:-:S05]  /*06b0*/  IMAD.WIDE.U32 R6, R17, 0xc, R6 ;  /* 0x0000000c11067825 */ /* 0x001fca00078e0006 */
[----:B------:R-:W4:Y:S01]  /*06c0*/  LDG.E R3, desc[UR4][R6.64+0x4] ;  /* 0x0000040406037981 */ /* 0x000f22000c1e1900 */
[----:B---3--:R-:W-:-:S03]  /*06d0*/  IMAD.WIDE.U32 R14, R17, 0xc, R14 ;  /* 0x0000000c110e7825 */ /* 0x008fc600078e000e */
[----:B------:R-:W3:Y:S04]  /*06e0*/  LDG.E R4, desc[UR4][R6.64] ;  /* 0x0000000406047981 */ /* 0x000ee8000c1e1900 */
[----:B------:R-:W5:Y:S04]  /*06f0*/  LDG.E R16, desc[UR4][R14.64+0x4] ;  /* 0x000004040e107981 */ /* 0x000f68000c1e1900 */
[----:B------:R-:W2:Y:S01]  /*0700*/  LDG.E R13, desc[UR4][R14.64] ;  /* 0x000000040e0d7981 */ /* 0x000ea2000c1e1900 */
[--C-:B----4-:R-:W-:Y:S01]  /*0710*/  FADD R8, -R8, R3.reuse ;  /* 0x0000000308087221 */ /* 0x110fe20000000100 */
[----:B------:R-:W-:Y:S01]  /*0720*/  FADD R10, -R10, R3 ;  /* 0x000000030a0a7221 */ /* 0x000fe20000000100 */
[----:B---3--:R-:W-:-:S02]  /*0730*/  FADD R9, -R9, R4 ;  /* 0x0000000409097221 */ /* 0x008fc40000000100 */
[----:B------:R-:W-:Y:S01]  /*0740*/  FMUL R8, R8, R8 ;  /* 0x0000000808087220 */ /* 0x000fe20000400000 */
[----:B-----5:R-:W-:-:S03]  /*0750*/  FADD R12, -R2, R16 ;  /* 0x00000010020c7221 */ /* 0x020fc60000000100 */
[----:B------:R-:W-:Y:S01]  /*0760*/  FFMA R17, R9, R9, R8 ;  /* 0x0000000909117223 */ /* 0x000fe20000000008 */
[----:B------:R-:W-:Y:S01]  /*0770*/  FADD R8, -R11, R16 ;  /* 0x000000100b087221 */ /* 0x000fe20000000100 */
[----:B--2---:R-:W-:Y:S01]  /*0780*/  FADD R9, -R0, R13 ;  /* 0x0000000d00097221 */ /* 0x004fe20000000100 */
[----:B------:R-:W-:Y:S01]  /*0790*/  FMUL R18, R12, R12 ;  /* 0x0000000c0c127220 */ /* 0x000fe20000400000 */
[----:B------:R-:W-:-:S03]  /*07a0*/  FFMA R17, R10, R10, R17 ;  /* 0x0000000a0a117223 */ /* 0x000fc60000000011 */
[----:B------:R-:W-:Y:S02]  /*07b0*/  FFMA R13, R9, R9, R18 ;  /* 0x00000009090d7223 */ /* 0x000fe40000000012 */
[----:B-1----:R-:W-:Y:S02]  /*07c0*/  FSETP.GE.AND P0, PT, R17, UR7, PT ;  /* 0x0000000711007c0b */ /* 0x002fe4000bf06000 */
[----:B------:R-:W-:-:S05]  /*07d0*/  FFMA R13, R8, R8, R13 ;  /* 0x00000008080d7223 */ /* 0x000fca000000000d */
[----:B------:R-:W-:-:S04]  /*07e0*/  FSETP.GEU.OR P0, PT, R13, UR6, !P0 ;  /* 0x000000060d007c0b */ /* 0x000fc8000c70e400 */
[----:B------:R-:W-:-:S13]  /*07f0*/  FSETP.LEU.OR P0, PT, R13, UR8, P0 ;  /* 0x000000080d007c0b */ /* 0x000fda000870b400 */
[----:B------:R-:W-:Y:S05]  /*0800*/  @P0 BRA `(.L_x_5) ;  /* 0x0000000000ec0947 */ /* 0x000fea0003800000 */
[----:B------:R-:W2:Y:S01]  /*0810*/  LDG.E R13, desc[UR4][R6.64+0x8] ;  /* 0x00000804060d7981 */ /* 0x000ea2000c1e1900 */
[----:B------:R-:W-:Y:S01]  /*0820*/  FMUL R10, R12, R3 ;  /* 0x000000030c0a7220 */ /* 0x000fe20000400000 */
[----:B------:R-:W-:Y:S01]  /*0830*/  HFMA2 R15, -RZ, RZ, 1.44921875, -19.203125 ;  /* 0x3dcccccdff0f7431 */ /* 0x000fe200000001ff */
[----:B------:R-:W-:Y:S02]  /*0840*/  BSSY.RECONVERGENT B0, `(.L_x_6) ;  /* 0x0000010000007945 */ /* 0x000fe40003800200 */
[----:B------:R-:W-:Y:S01]  /*0850*/  FFMA R3, R9, R4, R10 ;  /* 0x0000000409037223 */ /* 0x000fe2000000000a */
[----:B------:R-:W-:-:S05]  /*0860*/  MOV R4, 0x41200000 ;  /* 0x4120000000047802 */ /* 0x000fca0000000f00 */
[----:B------:R-:W-:-:S04]  /*0870*/  FFMA R4, R15, -R4, 1 ;  /* 0x3f8000000f047423 */ /* 0x000fc80000000804 */
[----:B------:R-:W-:Y:S01]  /*0880*/  FFMA R4, R4, R15, 0.10000000149011611938 ;  /* 0x3dcccccd04047423 */ /* 0x000fe2000000000f */
[----:B--2---:R-:W-:-:S04]  /*0890*/  FFMA R3, R8, R13, R3 ;  /* 0x0000000d08037223 */ /* 0x004fc80000000003 */
[----:B------:R-:W-:-:S04]  /*08a0*/  FMUL R3, R3, R3 ;  /* 0x0000000303037220 */ /* 0x000fc80000400000 */
[----:B------:R-:W0:Y:S01]  /*08b0*/  FCHK P0, R3, 10 ;  /* 0x4120000003007902 */ /* 0x000e220000000000 */
[----:B------:R-:W-:-:S04]  /*08c0*/  FFMA R10, R3, R4, RZ ;  /* 0x00000004030a7223 */ /* 0x000fc800000000ff */
[----:B------:R-:W-:-:S04]  /*08d0*/  FFMA R13, R10, -10, R3 ;  /* 0xc12000000a0d7823 */ /* 0x000fc80000000003 */
[----:B------:R-:W-:Y:S01]  /*08e0*/  FFMA R13, R4, R13, R10 ;  /* 0x0000000d040d7223 */ /* 0x000fe2000000000a */
[----:B0-----:R-:W-:Y:S06]  /*08f0*/  @!P0 BRA `(.L_x_7) ;  /* 0x0000000000108947 */ /* 0x001fec0003800000 */
[----:B------:R-:W-:Y:S02]  /*0900*/  MOV R4, 0x41200000 ;  /* 0x4120000000047802 */ /* 0x000fe40000000f00 */
[----:B------:R-:W-:-:S07]  /*0910*/  MOV R14, 0x930 ;  /* 0x00000930000e7802 */ /* 0x000fce0000000f00 */
[----:B------:R-:W-:Y:S05]  /*0920*/  CALL.REL.NOINC `($__internal_0_$__cuda_sm3x_div_rn_noftz_f32_slowpath) ;  /* 0x0000000000c47944 */ /* 0x000fea0003c00000 */
[----:B------:R-:W-:-:S07]  /*0930*/  MOV R13, R3 ;  /* 0x00000003000d7202 */ /* 0x000fce0000000f00 */
.L_x_7:
[----:B------:R-:W-:Y:S05]  /*0940*/  BSYNC.RECONVERGENT B0 ;  /* 0x0000000000007941 */ /* 0x000fea0003800200 */
.L_x_6:
[----:B------:R-:W0:Y:S02]  /*0950*/  LDC.64 R14, c[0x0][0x3d0] ;  /* 0x0000f400ff0e7b82 */ /* 0x000e240000000a00 */
[----:B0-----:R-:W-:-:S06]  /*0960*/  IMAD.WIDE R16, R5, 0x4, R14 ;  /* 0x0000000405107825 */ /* 0x001fcc00078e020e */
[----:B------:R-:W0:Y:S01]  /*0970*/  LDC.64 R14, c[0x0][0x3d8] ;  /* 0x0000f600ff0e7b82 */ /* 0x000e220000000a00 */
[----:B------:R1:W-:Y:S04]  /*0980*/  STG.E desc[UR4][R16.64], R13 ;  /* 0x0000000d10007986 */ /* 0x0003e8000c101904 */
[----:B------:R-:W2:Y:S04]  /*0990*/  LDG.E R4, desc[UR4][R6.64+0x4] ;  /* 0x0000040406047981 */ /* 0x000ea8000c1e1900 */
[----:B------:R-:W3:Y:S01]  /*09a0*/  LDG.E R3, desc[UR4][R6.64+0x8] ;  /* 0x0000080406037981 */ /* 0x000ee2000c1e1900 */
[----:B0-----:R-:W-:-:S04]  /*09b0*/  IMAD.WIDE R14, R5, 0x18, R14 ;  /* 0x00000018050e7825 */ /* 0x001fc800078e020e */
[----:B--2---:R-:W-:-:S04]  /*09c0*/  FMUL R19, R11, R4 ;  /* 0x000000040b137220 */ /* 0x004fc80000400000 */
[----:B---3--:R-:W-:-:S05]  /*09d0*/  FFMA R3, R2, R3, -R19 ;  /* 0x0000000302037223 */ /* 0x008fca0000000813 */
[----:B------:R-:W-:Y:S04]  /*09e0*/  STG.E desc[UR4][R14.64], R3 ;  /* 0x000000030e007986 */ /* 0x000fe8000c101904 */
[----:B------:R-:W2:Y:S04]  /*09f0*/  LDG.E R19, desc[UR4][R6.64+0x8] ;  /* 0x0000080406137981 */ /* 0x000ea8000c1e1900 */
[----:B------:R-:W3:Y:S01]  /*0a00*/  LDG.E R4, desc[UR4][R6.64] ;  /* 0x0000000406047981 */ /* 0x000ee2000c1e1900 */
[----:B--2---:R-:W-:-:S04]  /*0a10*/  FMUL R10, R0, R19 ;  /* 0x00000013000a7220 */ /* 0x004fc80000400000 */
[----:B---3--:R-:W-:-:S05]  /*0a20*/  FFMA R11, R11, R4, -R10 ;  /* 0x000000040b0b7223 */ /* 0x008fca000000080a */
[----:B------:R0:W-:Y:S04]  /*0a30*/  STG.E desc[UR4][R14.64+0x4], R11 ;  /* 0x0000040b0e007986 */ /* 0x0001e8000c101904 */
[----:B-1----:R-:W2:Y:S04]  /*0a40*/  LDG.E R17, desc[UR4][R6.64] ;  /* 0x0000000406117981 */ /* 0x002ea8000c1e1900 */
[----:B------:R-:W3:Y:S01]  /*0a50*/  LDG.E R13, desc[UR4][R6.64+0x4] ;  /* 0x00000404060d7981 */ /* 0x000ee2000c1e1900 */
[----:B0-----:R-:W0:Y:S01]  /*0a60*/  LDC.64 R10, c[0x0][0x3e8] ;  /* 0x0000fa00ff0a7b82 */ /* 0x001e220000000a00 */
[----:B--2---:R-:W-:-:S07]  /*0a70*/  FMUL R17, R2, R17 ;  /* 0x0000001102117220 */ /* 0x004fce0000400000 */
[----:B------:R-:W1:Y:S01]  /*0a80*/  LDC.64 R2, c[0x0][0x3e0] ;  /* 0x0000f800ff027b82 */ /* 0x000e620000000a00 */
[----:B---3--:R-:W-:-:S05]  /*0a90*/  FFMA R13, R0, R13, -R17 ;  /* 0x0000000d000d7223 */ /* 0x008fca0000000811 */
[----:B------:R-:W-:Y:S04]  /*0aa0*/  STG.E desc[UR4][R14.64+0x8], R13 ;  /* 0x0000080d0e007986 */ /* 0x000fe8000c101904 */
[----:B------:R-:W2:Y:S04]  /*0ab0*/  LDG.E R17, desc[UR4][R6.64] ;  /* 0x0000000406117981 */ /* 0x000ea8000c1e1900 */
[----:B--2---:R-:W-:Y:S04]  /*0ac0*/  STG.E desc[UR4][R14.64+0xc], R17 ;  /* 0x00000c110e007986 */ /* 0x004fe8000c101904 */
[----:B------:R-:W2:Y:S04]  /*0ad0*/  LDG.E R19, desc[UR4][R6.64+0x4] ;  /* 0x0000040406137981 */ /* 0x000ea8000c1e1900 */
[----:B--2---:R-:W-:Y:S04]  /*0ae0*/  STG.E desc[UR4][R14.64+0xc], R19 ;  /* 0x00000c130e007986 */ /* 0x004fe8000c101904 */
[----:B------:R-:W2:Y:S04]  /*0af0*/  LDG.E R21, desc[UR4][R6.64+0x8] ;  /* 0x0000080406157981 */ /* 0x000ea8000c1e1900 */
[----:B--2---:R-:W-:Y:S04]  /*0b00*/  STG.E desc[UR4][R14.64+0xc], R21 ;  /* 0x00000c150e007986 */ /* 0x004fe8000c101904 */
[----:B------:R-:W2:Y:S04]  /*0b10*/  LDG.E R23, desc[UR4][R6.64+0x4] ;  /* 0x0000040406177981 */ /* 0x000ea8000c1e1900 */
[----:B------:R-:W3:Y:S01]  /*0b20*/  LDG.E R0, desc[UR4][R6.64] ;  /* 0x0000000406007981 */ /* 0x000ee2000c1e1900 */
[----:B-1----:R-:W-:-:S04]  /*0b30*/  IMAD.WIDE R2, R5, 0x4, R2 ;  /* 0x0000000405027825 */ /* 0x002fc800078e0202 */
[----:B0-----:R-:W-:-:S04]  /*0b40*/  IMAD.WIDE R10, R5, 0x4, R10 ;  /* 0x00000004050a7825 */ /* 0x001fc800078e020a */
[----:B------:R-:W-:Y:S02]  /*0b50*/  HFMA2 R5, -RZ, RZ, 0, 5.9604644775390625e-08 ;  /* 0x00000001ff057431 */ /* 0x000fe400000001ff */
[----:B--2---:R-:W-:-:S04]  /*0b60*/  FMUL R12, R12, R23 ;  /* 0x000000170c0c7220 */ /* 0x004fc80000400000 */
[----:B---3--:R-:W-:-:S04]  /*0b70*/  FFMA R9, R9, R0, R12 ;  /* 0x0000000009097223 */ /* 0x008fc8000000000c */
[----:B------:R-:W-:-:S05]  /*0b80*/  FFMA R9, R8, R21, R9 ;  /* 0x0000001508097223 */ /* 0x000fca0000000009 */
[----:B------:R-:W-:Y:S04]  /*0b90*/  STG.E desc[UR4][R2.64], R9 ;  /* 0x0000000902007986 */ /* 0x000fe8000c101904 */
[----:B------:R-:W-:Y:S01]  /*0ba0*/  STG.E desc[UR4][R10.64], R5 ;  /* 0x000000050a007986 */ /* 0x000fe2000c101904 */
[----:B------:R-:W-:Y:S05]  /*0bb0*/  EXIT ;  /* 0x000000000000794d */ /* 0x000fea0003800000 */
.L_x_5:
[----:B------:R-:W0:Y:S02]  /*0bc0*/  LDC.64 R2, c[0x0][0x3e8] ;  /* 0x0000fa00ff027b82 */ /* 0x000e240000000a00 */
[----:B0-----:R-:W-:-:S05]  /*0bd0*/  IMAD.WIDE R2, R5, 0x4, R2 ;  /* 0x0000000405027825 */ /* 0x001fca00078e0202 */
[----:B------:R-:W-:Y:S01]  /*0be0*/  STG.E desc[UR4][R2.64], RZ ;  /* 0x000000ff02007986 */ /* 0x000fe2000c101904 */
[----:B------:R-:W-:Y:S05]  /*0bf0*/  EXIT ;  /* 0x000000000000794d */ /* 0x000fea0003800000 */
.L_x_0:
[----:B------:R-:W0:Y:S02]  /*0c00*/  LDC.64 R2, c[0x0][0x3e8] ;  /* 0x0000fa00ff027b82 */ /* 0x000e240000000a00 */
[----:B0-----:R-:W-:-:S05]  /*0c10*/  IMAD.WIDE R2, R5, 0x4, R2 ;  /* 0x0000000405027825 */ /* 0x001fca00078e0202 */
[----:B------:R-:W-:Y:S01]  /*0c20*/  STG.E desc[UR4][R2.64], RZ ;  /* 0x000000ff02007986 */ /* 0x000fe2000c101904 */
[----:B------:R-:W-:Y:S05]  /*0c30*/  EXIT ;  /* 0x000000000000794d */ /* 0x000fea0003800000 */
        .weak           $__internal_0_$__cuda_sm3x_div_rn_noftz_f32_slowpath
        .type           $__internal_0_$__cuda_sm3x_div_rn_noftz_f32_slowpath,@function
        .size           $__internal_0_$__cuda_sm3x_div_rn_noftz_f32_slowpath,(.L_x_20 - $__internal_0_$__cuda_sm3x_div_rn_noftz_f32_slowpath)
$__internal_0_$__cuda_sm3x_div_rn_noftz_f32_slowpath:
[----:B------:R-:W-:Y:S01]  /*0c40*/  SHF.R.U32.HI R13, RZ, 0x17, R4 ;  /* 0x00000017ff0d7819 */ /* 0x000fe20000011604 */
[----:B------:R-:W-:Y:S01]  /*0c50*/  BSSY.RECONVERGENT B1, `(.L_x_8) ;  /* 0x0000062000017945 */ /* 0x000fe20003800200 */
[----:B------:R-:W-:Y:S02]  /*0c60*/  SHF.R.U32.HI R15, RZ, 0x17, R3 ;  /* 0x00000017ff0f7819 */ /* 0x000fe40000011603 */
[----:B------:R-:W-:Y:S02]  /*0c70*/  LOP3.LUT R13, R13, 0xff, RZ, 0xc0, !PT ;  /* 0x000000ff0d0d7812 */ /* 0x000fe400078ec0ff */
[----:B------:R-:W-:Y:S02]  /*0c80*/  LOP3.LUT R18, R15, 0xff, RZ, 0xc0, !PT ;  /* 0x000000ff0f127812 */ /* 0x000fe400078ec0ff */
[----:B------:R-:W-:Y:S02]  /*0c90*/  IADD3 R17, PT, PT, R13, -0x1, RZ ;  /* 0xffffffff0d117810 */ /* 0x000fe40007ffe0ff */
[----:B------:R-:W-:-:S02]  /*0ca0*/  IADD3 R16, PT, PT, R18, -0x1, RZ ;  /* 0xffffffff12107810 */ /* 0x000fc40007ffe0ff */
[----:B------:R-:W-:-:S04]  /*0cb0*/  ISETP.GT.U32.AND P0, PT, R17, 0xfd, PT ;  /* 0x000000fd1100780c */ /* 0x000fc80003f04070 */
[----:B------:R-:W-:-:S13]  /*0cc0*/  ISETP.GT.U32.OR P0, PT, R16, 0xfd, P0 ;  /* 0x000000fd1000780c */ /* 0x000fda0000704470 */
[----:B------:R-:W-:Y:S01]  /*0cd0*/  @!P0 MOV R15, RZ ;  /* 0x000000ff000f8202 */ /* 0x000fe20000000f00 */
[----:B------:R-:W-:Y:S06]  /*0ce0*/  @!P0 BRA `(.L_x_9) ;  /* 0x00000000005c8947 */ /* 0x000fec0003800000 */
[----:B------:R-:W-:Y:S02]  /*0cf0*/  FSETP.GTU.FTZ.AND P0, PT, |R3|, +INF , PT ;  /* 0x7f8000000300780b */ /* 0x000fe40003f1c200 */
[----:B------:R-:W-:-:S04]  /*0d00*/  FSETP.GTU.FTZ.AND P1, PT, |R4|, +INF , PT ;  /* 0x7f8000000400780b */ /* 0x000fc80003f3c200 */
[----:B------:R-:W-:-:S13]  /*0d10*/  PLOP3.LUT P0, PT, P0, P1, PT, 0xf8, 0x8f ;  /* 0x00000000008f781c */ /* 0x000fda0000703f70 */
[----:B------:R-:W-:Y:S05]  /*0d20*/  @P0 BRA `(.L_x_10) ;  /* 0x00000004004c0947 */ /* 0x000fea0003800000 */
[----:B------:R-:W-:-:S13]  /*0d30*/  LOP3.LUT P0, RZ, R4, 0x7fffffff, R3, 0xc8, !PT ;  /* 0x7fffffff04ff7812 */ /* 0x000fda000780c803 */
[----:B------:R-:W-:Y:S05]  /*0d40*/  @!P0 BRA `(.L_x_11) ;  /* 0x00000004003c8947 */ /* 0x000fea0003800000 */
[C---:B------:R-:W-:Y:S02]  /*0d50*/  FSETP.NEU.FTZ.AND P2, PT, |R3|.reuse, +INF , PT ;  /* 0x7f8000000300780b */ /* 0x040fe40003f5d200 */
[----:B------:R-:W-:Y:S02]  /*0d60*/  FSETP.NEU.FTZ.AND P1, PT, |R4|, +INF , PT ;  /* 0x7f8000000400780b */ /* 0x000fe40003f3d200 */
[----:B------:R-:W-:-:S11]  /*0d70*/  FSETP.NEU.FTZ.AND P0, PT, |R3|, +INF , PT ;  /* 0x7f8000000300780b */ /* 0x000fd60003f1d200 */
[----:B------:R-:W-:Y:S05]  /*0d80*/  @!P1 BRA !P2, `(.L_x_11) ;  /* 0x00000004002c9947 */ /* 0x000fea0005000000 */
[----:B------:R-:W-:-:S04]  /*0d90*/  LOP3.LUT P2, RZ, R3, 0x7fffffff, RZ, 0xc0, !PT ;  /* 0x7fffffff03ff7812 */ /* 0x000fc8000784c0ff */
[----:B------:R-:W-:-:S13]  /*0da0*/  PLOP3.LUT P1, PT, P1, P2, PT, 0x2f, 0xf2 ;  /* 0x0000000000f2781c */ /* 0x000fda0000f24577 */
[----:B------:R-:W-:Y:S05]  /*0db0*/  @P1 BRA `(.L_x_12) ;  /* 0x0000000400181947 */ /* 0x000fea0003800000 */
[----:B------:R-:W-:-:S04]  /*0dc0*/  LOP3.LUT P1, RZ, R4, 0x7fffffff, RZ, 0xc0, !PT ;  /* 0x7fffffff04ff7812 */ /* 0x000fc8000782c0ff */
[----:B------:R-:W-:-:S13]  /*0dd0*/  PLOP3.LUT P0, PT, P0, P1, PT, 0x2f, 0xf2 ;  /* 0x0000000000f2781c */ /* 0x000fda0000702577 */
[----:B------:R-:W-:Y:S05]  /*0de0*/  @P0 BRA `(.L_x_13) ;  /* 0x0000000400000947 */ /* 0x000fea0003800000 */
[----:B------:R-:W-:Y:S02]  /*0df0*/  ISETP.GE.AND P0, PT, R16, RZ, PT ;  /* 0x000000ff1000720c */ /* 0x000fe40003f06270 */
[----:B------:R-:W-:-:S11]  /*0e00*/  ISETP.GE.AND P1, PT, R17, RZ, PT ;  /* 0x000000ff1100720c */ /* 0x000fd60003f26270 */
[----:B------:R-:W-:Y:S01]  /*0e10*/  @P0 MOV R15, RZ ;  /* 0x000000ff000f0202 */ /* 0x000fe20000000f00 */
[----:B------:R-:W-:Y:S01]  /*0e20*/  @!P0 FFMA R3, R3, 1.84467440737095516160e+19, RZ ;  /* 0x5f80000003038823 */ /* 0x000fe200000000ff */
[----:B------:R-:W-:Y:S01]  /*0e30*/  @!P0 MOV R15, 0xffffffc0 ;  /* 0xffffffc0000f8802 */ /* 0x000fe20000000f00 */
[----:B------:R-:W-:-:S03]  /*0e40*/  @!P1 FFMA R4, R4, 1.84467440737095516160e+19, RZ ;  /* 0x5f80000004049823 */ /* 0x000fc600000000ff */
[----:B------:R-:W-:-:S07]  /*0e50*/  @!P1 IADD3 R15, PT, PT, R15, 0x40, RZ ;  /* 0x000000400f0f9810 */ /* 0x000fce0007ffe0ff */
.L_x_9:
[----:B------:R-:W-:Y:S01]  /*0e60*/  LEA R17, R13, 0xc0800000, 0x17 ;  /* 0xc08000000d117811 */ /* 0x000fe200078eb8ff */
[----:B------:R-:W-:Y:S01]  /*0e70*/  BSSY.RECONVERGENT B2, `(.L_x_14) ;  /* 0x0000036000027945 */ /* 0x000fe20003800200 */
[----:B------:R-:W-:Y:S02]  /*0e80*/  IADD3 R18, PT, PT, R18, -0x7f, RZ ;  /* 0xffffff8112127810 */ /* 0x000fe40007ffe0ff */
[----:B------:R-:W-:-:S03]  /*0e90*/  IADD3 R19, PT, PT, -R17, R4, RZ ;  /* 0x0000000411137210 */ /* 0x000fc60007ffe1ff */
[C---:B------:R-:W-:Y:S01]  /*0ea0*/  IMAD R3, R18.reuse, -0x800000, R3 ;  /* 0xff80000012037824 */ /* 0x040fe200078e0203 */
[----:B------:R-:W0:Y:S01]  /*0eb0*/  MUFU.RCP R4, R19 ;  /* 0x0000001300047308 */ /* 0x000e220000001000 */
[----:B------:R-:W-:Y:S01]  /*0ec0*/  FADD.FTZ R16, -R19, -RZ ;  /* 0x800000ff13107221 */ /* 0x000fe20000010100 */
[----:B------:R-:W-:-:S04]  /*0ed0*/  IADD3 R18, PT, PT, R18, 0x7f, -R13 ;  /* 0x0000007f12127810 */ /* 0x000fc80007ffe80d */
[----:B------:R-:W-:Y:S01]  /*0ee0*/  IADD3 R18, PT, PT, R18, R15, RZ ;  /* 0x0000000f12127210 */ /* 0x000fe20007ffe0ff */
[----:B0-----:R-:W-:-:S04]  /*0ef0*/  FFMA R17, R4, R16, 1 ;  /* 0x3f80000004117423 */ /* 0x001fc80000000010 */
[----:B------:R-:W-:-:S04]  /*0f00*/  FFMA R4, R4, R17, R4 ;  /* 0x0000001104047223 */ /* 0x000fc80000000004 */
[----:B------:R-:W-:-:S04]  /*0f10*/  FFMA R17, R3, R4, RZ ;  /* 0x0000000403117223 */ /* 0x000fc800000000ff */
[----:B------:R-:W-:-:S04]  /*0f20*/  FFMA R20, R16, R17, R3 ;  /* 0x0000001110147223 */ /* 0x000fc80000000003 */
[----:B------:R-:W-:-:S04]  /*0f30*/  FFMA R17, R4, R20, R17 ;  /* 0x0000001404117223 */ /* 0x000fc80000000011 */
[----:B------:R-:W-:-:S04]  /*0f40*/  FFMA R16, R16, R17, R3 ;  /* 0x0000001110107223 */ /* 0x000fc80000000003 */
[----:B------:R-:W-:-:S05]  /*0f50*/  FFMA R3, R4, R16, R17 ;  /* 0x0000001004037223 */ /* 0x000fca0000000011 */
[----:B------:R-:W-:-:S04]  /*0f60*/  SHF.R.U32.HI R13, RZ, 0x17, R3 ;  /* 0x00000017ff0d7819 */ /* 0x000fc80000011603 */
[----:B------:R-:W-:-:S04]  /*0f70*/  LOP3.LUT R13, R13, 0xff, RZ, 0xc0, !PT ;  /* 0x000000ff0d0d7812 */ /* 0x000fc800078ec0ff */
[----:B------:R-:W-:-:S04]  /*0f80*/  IADD3 R19, PT, PT, R13, R18, RZ ;  /* 0x000000120d137210 */ /* 0x000fc80007ffe0ff */
[----:B------:R-:W-:-:S04]  /*0f90*/  IADD3 R13, PT, PT, R19, -0x1, RZ ;  /* 0xffffffff130d7810 */ /* 0x000fc80007ffe0ff */
[----:B------:R-:W-:-:S13]  /*0fa0*/  ISETP.GE.U32.AND P0, PT, R13, 0xfe, PT ;  /* 0x000000fe0d00780c */ /* 0x000fda0003f06070 */
[----:B------:R-:W-:Y:S05]  /*0fb0*/  @!P0 BRA `(.L_x_15) ;  /* 0x0000000000808947 */ /* 0x000fea0003800000 */
[----:B------:R-:W-:-:S13]  /*0fc0*/  ISETP.GT.AND P0, PT, R19, 0xfe, PT ;  /* 0x000000fe1300780c */ /* 0x000fda0003f04270 */
[----:B------:R-:W-:Y:S05]  /*0fd0*/  @P0 BRA `(.L_x_16) ;  /* 0x00000000006c0947 */ /* 0x000fea0003800000 */
[----:B------:R-:W-:-:S13]  /*0fe0*/  ISETP.GE.AND P0, PT, R19, 0x1, PT ;  /* 0x000000011300780c */ /* 0x000fda0003f06270 */
[----:B------:R-:W-:Y:S05]  /*0ff0*/  @P0 BRA `(.L_x_17) ;  /* 0x0000000000740947 */ /* 0x000fea0003800000 */
[----:B------:R-:W-:Y:S02]  /*1000*/  ISETP.GE.AND P0, PT, R19, -0x18, PT ;  /* 0xffffffe81300780c */ /* 0x000fe40003f06270 */
[----:B------:R-:W-:-:S11]  /*1010*/  LOP3.LUT R3, R3, 0x80000000, RZ, 0xc0, !PT ;  /* 0x8000000003037812 */ /* 0x000fd600078ec0ff */
[----:B------:R-:W-:Y:S05]  /*1020*/  @!P0 BRA `(.L_x_17) ;  /* 0x0000000000688947 */ /* 0x000fea0003800000 */
[CCC-:B------:R-:W-:Y:S01]  /*1030*/  FFMA.RZ R13, R4.reuse, R16.reuse, R17.reuse ;  /* 0x00000010040d7223 */ /* 0x1c0fe2000000c011 */
[C---:B------:R-:W-:Y:S02]  /*1040*/  ISETP.NE.AND P2, PT, R19.reuse, RZ, PT ;  /* 0x000000ff1300720c */ /* 0x040fe40003f45270 */
[----:B------:R-:W-:Y:S02]  /*1050*/  ISETP.NE.AND P1, PT, R19, RZ, PT ;  /* 0x000000ff1300720c */ /* 0x000fe40003f25270 */
[----:B------:R-:W-:Y:S01]  /*1060*/  LOP3.LUT R15, R13, 0x7fffff, RZ, 0xc0, !PT ;  /* 0x007fffff0d0f7812 */ /* 0x000fe200078ec0ff */
[CCC-:B------:R-:W-:Y:S01]  /*1070*/  FFMA.RP R13, R4.reuse, R16.reuse, R17.reuse ;  /* 0x00000010040d7223 */ /* 0x1c0fe20000008011 */
[----:B------:R-:W-:Y:S01]  /*1080*/  FFMA.RM R4, R4, R16, R17 ;  /* 0x0000001004047223 */ /* 0x000fe20000004011 */
[----:B------:R-:W-:Y:S02]  /*1090*/  IADD3 R16, PT, PT, R19, 0x20, RZ ;  /* 0x0000002013107810 */ /* 0x000fe40007ffe0ff */
[----:B------:R-:W-:-:S02]  /*10a0*/  LOP3.LUT R15, R15, 0x800000, RZ, 0xfc, !PT ;  /* 0x008000000f0f7812 */ /* 0x000fc400078efcff */
[----:B------:R-:W-:Y:S02]  /*10b0*/  IADD3 R17, PT, PT, -R19, RZ, RZ ;  /* 0x000000ff13117210 */ /* 0x000fe40007ffe1ff */
[----:B------:R-:W-:Y:S02]  /*10c0*/  SHF.L.U32 R16, R15, R16, RZ ;  /* 0x000000100f107219 */ /* 0x000fe400000006ff */
[----:B------:R-:W-:Y:S02]  /*10d0*/  FSETP.NEU.FTZ.AND P0, PT, R13, R4, PT ;  /* 0x000000040d00720b */ /* 0x000fe40003f1d000 */
[----:B------:R-:W-:Y:S02]  /*10e0*/  SEL R4, R17, RZ, P2 ;  /* 0x000000ff11047207 */ /* 0x000fe40001000000 */
[----:B------:R-:W-:Y:S02]  /*10f0*/  ISETP.NE.AND P1, PT, R16, RZ, P1 ;  /* 0x000000ff1000720c */ /* 0x000fe40000f25270 */
[----:B------:R-:W-:-:S02]  /*1100*/  SHF.R.U32.HI R4, RZ, R4, R15 ;  /* 0x00000004ff047219 */ /* 0x000fc4000001160f */
[----:B------:R-:W-:Y:S02]  /*1110*/  PLOP3.LUT P0, PT, P0, P1, PT, 0xf8, 0x8f ;  /* 0x00000000008f781c */ /* 0x000fe40000703f70 */
[----:B------:R-:W-:Y:S02]  /*1120*/  SHF.R.U32.HI R16, RZ, 0x1, R4 ;  /* 0x00000001ff107819 */ /* 0x000fe40000011604 */
[----:B------:R-:W-:-:S04]  /*1130*/  SEL R13, RZ, 0x1, !P0 ;  /* 0x00000001ff0d7807 */ /* 0x000fc80004000000 */
[----:B------:R-:W-:-:S04]  /*1140*/  LOP3.LUT R13, R13, 0x1, R16, 0xf8, !PT ;  /* 0x000000010d0d7812 */ /* 0x000fc800078ef810 */
[----:B------:R-:W-:-:S04]  /*1150*/  LOP3.LUT R13, R13, R4, RZ, 0xc0, !PT ;  /* 0x000000040d0d7212 */ /* 0x000fc800078ec0ff */
[----:B------:R-:W-:-:S04]  /*1160*/  IADD3 R16, PT, PT, R16, R13, RZ ;  /* 0x0000000d10107210 */ /* 0x000fc80007ffe0ff */
[----:B------:R-:W-:Y:S01]  /*1170*/  LOP3.LUT R3, R16, R3, RZ, 0xfc, !PT ;  /* 0x0000000310037212 */ /* 0x000fe200078efcff */
[----:B------:R-:W-:Y:S06]  /*1180*/  BRA `(.L_x_17) ;  /* 0x0000000000107947 */ /* 0x000fec0003800000 */
.L_x_16:
[----:B------:R-:W-:-:S04]  /*1190*/  LOP3.LUT R3, R3, 0x80000000, RZ, 0xc0, !PT ;  /* 0x8000000003037812 */ /* 0x000fc800078ec0ff */
[----:B------:R-:W-:Y:S01]  /*11a0*/  LOP3.LUT R3, R3, 0x7f800000, RZ, 0xfc, !PT ;  /* 0x7f80000003037812 */ /* 0x000fe200078efcff */
[----:B------:R-:W-:Y:S06]  /*11b0*/  BRA `(.L_x_17) ;  /* 0x0000000000047947 */ /* 0x000fec0003800000 */
.L_x_15:
[----:B------:R-:W-:-:S07]  /*11c0*/  LEA R3, R18, R3, 0x17 ;  /* 0x0000000312037211 */ /* 0x000fce00078eb8ff */
.L_x_17:
[----:B------:R-:W-:Y:S05]  /*11d0*/  BSYNC.RECONVERGENT B2 ;  /* 0x0000000000027941 */ /* 0x000fea0003800200 */
.L_x_14:
[----:B------:R-:W-:Y:S05]  /*11e0*/  BRA `(.L_x_18) ;  /* 0x0000000000207947 */ /* 0x000fea0003800000 */
.L_x_13:
[----:B------:R-:W-:-:S04]  /*11f0*/  LOP3.LUT R3, R4, 0x80000000, R3, 0x48, !PT ;  /* 0x8000000004037812 */ /* 0x000fc800078e4803 */
[----:B------:R-:W-:Y:S01]  /*1200*/  LOP3.LUT R3, R3, 0x7f800000, RZ, 0xfc, !PT ;  /* 0x7f80000003037812 */ /* 0x000fe200078efcff */
[----:B------:R-:W-:Y:S06]  /*1210*/  BRA `(.L_x_18) ;  /* 0x0000000000147947 */ /* 0x000fec0003800000 */
.L_x_12:
[----:B------:R-:W-:Y:S01]  /*1220*/  LOP3.LUT R3, R4, 0x80000000, R3, 0x48, !PT ;  /* 0x8000000004037812 */ /* 0x000fe200078e4803 */
[----:B------:R-:W-:Y:S06]  /*1230*/  BRA `(.L_x_18) ;  /* 0x00000000000c7947 */ /* 0x000fec0003800000 */
.L_x_11:
[----:B------:R-:W0:Y:S01]  /*1240*/  MUFU.RSQ R3, -QNAN ;  /* 0xffc0000000037908 */ /* 0x000e220000001400 */
[----:B------:R-:W-:Y:S05]  /*1250*/  BRA `(.L_x_18) ;  /* 0x0000000000047947 */ /* 0x000fea0003800000 */
.L_x_10:
[----:B------:R-:W-:-:S07]  /*1260*/  FADD.FTZ R3, R3, R4 ;  /* 0x0000000403037221 */ /* 0x000fce0000010000 */
.L_x_18:
[----:B------:R-:W-:Y:S05]  /*1270*/  BSYNC.RECONVERGENT B1 ;  /* 0x0000000000017941 */ /* 0x000fea0003800200 */
.L_x_8:
[----:B------:R-:W-:-:S04]  /*1280*/  HFMA2 R15, -RZ, RZ, 0, 0 ;  /* 0x00000000ff0f7431 */ /* 0x000fc800000001ff */
[----:B0-----:R-:W-:Y:S05]  /*1290*/  RET.REL.NODEC R14 `(_Z6RunICPPiP6vertexS1_PfS2_iS1_S1_fffS2_P4mataS2_S_) ;  /* 0xffffffec0e587950 */ /* 0x001fea0003c3ffff */
.L_x_19:
[----:B------:R-:W-:-:S00]  /*12a0*/  BRA `(.L_x_19) ;  /* 0xfffffffc00fc7947 */ /* 0x000fc0000383ffff */
[----:B------:R-:W-:-:S00]  /*12b0*/  NOP ;  /* 0x0000000000007918 */ /* 0x000fc00000000000 */
        /* <DEDUP_REMOVED lines=12> */
.L_x_20:


//--------------------- .nv.shared.reserved.0     --------------------------
	.section	.nv.shared.reserved.0,"aw",@nobits
	.weak		__nv_reservedSMEM_offset_0_alias
	.size		__nv_reservedSMEM_offset_0_alias, 0, 64
	.other		__nv_reservedSMEM_offset_0_alias,@"STO_CUDA_RESERVED_SHARED STV_DEFAULT"
__nv_reservedSMEM_offset_0_alias:
	.zero		0
	.zero		64


//--------------------- .nv.constant0._Z6RunICPPiP6vertexS1_PfS2_iS1_S1_fffS2_P4mataS2_S_ --------------------------
	.section	.nv.constant0._Z6RunICPPiP6vertexS1_PfS2_iS1_S1_fffS2_P4mataS2_S_,"a",@progbits
	.sectionflags	@""
	.align	4
.nv.constant0._Z6RunICPPiP6vertexS1_PfS2_iS1_S1_fffS2_P4mataS2_S_:
	.zero		1008


//--------------------- SYMBOLS --------------------------

	.type		.nv.reservedSmem.offset0,@object
	.size		.nv.reservedSmem.offset0,0x4
